//
// Generated by NVIDIA NVVM Compiler
//
// Compiler Build ID: CL-36424714
// Cuda compilation tools, release 13.0, V13.0.88
// Based on NVVM 20.0.0
//

.version 9.0
.target sm_100
.address_size 64

	// .globl	_Z19multiply_kernel_cccP6float2S0_S0_ii

.visible .entry _Z19multiply_kernel_cccP6float2S0_S0_ii(
	.param .u64 .ptr .align 1 _Z19multiply_kernel_cccP6float2S0_S0_ii_param_0,
	.param .u64 .ptr .align 1 _Z19multiply_kernel_cccP6float2S0_S0_ii_param_1,
	.param .u64 .ptr .align 1 _Z19multiply_kernel_cccP6float2S0_S0_ii_param_2,
	.param .u32 _Z19multiply_kernel_cccP6float2S0_S0_ii_param_3,
	.param .u32 _Z19multiply_kernel_cccP6float2S0_S0_ii_param_4
)
{
	.reg .pred 	%p<2>;
	.reg .b32 	%r<9>;
	.reg .b32 	%f<10>;
	.reg .b64 	%rd<12>;

	ld.param.u64 	%rd1, [_Z19multiply_kernel_cccP6float2S0_S0_ii_param_0];
	ld.param.u64 	%rd2, [_Z19multiply_kernel_cccP6float2S0_S0_ii_param_1];
	ld.param.u64 	%rd3, [_Z19multiply_kernel_cccP6float2S0_S0_ii_param_2];
	ld.param.u32 	%r2, [_Z19multiply_kernel_cccP6float2S0_S0_ii_param_3];
	ld.param.u32 	%r3, [_Z19multiply_kernel_cccP6float2S0_S0_ii_param_4];
	mov.u32 	%r4, %ctaid.x;
	mov.u32 	%r5, %ntid.x;
	mov.u32 	%r6, %tid.x;
	mad.lo.s32 	%r1, %r4, %r5, %r6;
	mul.lo.s32 	%r7, %r3, %r2;
	setp.ge.s32 	%p1, %r1, %r7;
	@%p1 bra 	$L__BB0_2;
	cvta.to.global.u64 	%rd4, %rd1;
	cvta.to.global.u64 	%rd5, %rd3;
	cvta.to.global.u64 	%rd6, %rd2;
	mul.wide.s32 	%rd7, %r1, 8;
	add.s64 	%rd8, %rd4, %rd7;
	ld.global.v2.f32 	{%f1, %f2}, [%rd8];
	rem.s32 	%r8, %r1, %r2;
	mul.wide.s32 	%rd9, %r8, 8;
	add.s64 	%rd10, %rd5, %rd9;
	ld.global.v2.f32 	{%f3, %f4}, [%rd10];
	mul.f32 	%f5, %f1, %f3;
	mul.f32 	%f6, %f2, %f4;
	sub.f32 	%f7, %f5, %f6;
	mul.f32 	%f8, %f2, %f3;
	fma.rn.f32 	%f9, %f4, %f1, %f8;
	add.s64 	%rd11, %rd6, %rd7;
	st.global.v2.f32 	[%rd11], {%f7, %f9};
$L__BB0_2:
	ret;

}


// ===== COMPILED SASS (sm_100) =====

	.target	sm_100

	.elftype	@"ET_EXEC"


//--------------------- .note.nv.tkinfo           --------------------------
	.section	.note.nv.tkinfo,"",@"SHT_NOTE"
	.sectionflags	@"SHF_NOTE_NV_TKINFO"
	.tkinfo
        /*0018*/ 	.word	0x00000002
        /*0030*/ 	.string	""
        /*0030*/ 	.string	"ptxas"
        /*0030*/ 	.string	"Cuda compilation tools, release 13.0, V13.0.88"
        /*0030*/ 	.string	"Build cuda_13.0.r13.0/compiler.36424714_0"
        /*0030*/ 	.string	"-arch sm_100 -m 64 "



//--------------------- .note.nv.cuinfo           --------------------------
	.section	.note.nv.cuinfo,"",@"SHT_NOTE"
	.sectionflags	@"SHF_NOTE_NV_CUINFO"
        /*0018*/ 	.short	0x0002
        /*001a*/ 	.short	0x0064
        /*001c*/ 	.short	0x0082
	.zero		2


//--------------------- .nv.info                  --------------------------
	.section	.nv.info,"",@"SHT_CUDA_INFO"
	.align	4


	//----- nvinfo : EIATTR_REGCOUNT
	.align		4
        /*0000*/ 	.byte	0x04, 0x2f
        /*0002*/ 	.short	(.L_1 - .L_0)
	.align		4
.L_0:
        /*0004*/ 	.word	index@(_Z19multiply_kernel_cccP6float2S0_S0_ii)
        /*0008*/ 	.word	0x0000000d


	//----- nvinfo : EIATTR_FRAME_SIZE
	.align		4
.L_1:
        /*000c*/ 	.byte	0x04, 0x11
        /*000e*/ 	.short	(.L_3 - .L_2)
	.align		4
.L_2:
        /*0010*/ 	.word	index@(_Z19multiply_kernel_cccP6float2S0_S0_ii)
        /*0014*/ 	.word	0x00000000


	//----- nvinfo : EIATTR_MIN_STACK_SIZE
	.align		4
.L_3:
        /*0018*/ 	.byte	0x04, 0x12
        /*001a*/ 	.short	(.L_5 - .L_4)
	.align		4
.L_4:
        /*001c*/ 	.word	index@(_Z19multiply_kernel_cccP6float2S0_S0_ii)
        /*0020*/ 	.word	0x00000000
.L_5:


//--------------------- .nv.compat                --------------------------
	.section	.nv.compat,"",@"SHT_CUDA_COMPAT_INFO"
	.align	4
        /*0000*/ 	.byte	0x02, 0x09, 0x00, 0x00, 0x02, 0x02, 0x01, 0x00, 0x02, 0x05, 0x05, 0x00, 0x03, 0x07, 0x01, 0x01
        /*0010*/ 	.byte	0x02, 0x03, 0x00, 0x00, 0x02, 0x06, 0x01, 0x00, 0x04, 0x0b, 0x08, 0x00, 0x09, 0x00, 0x00, 0x00
        /*0020*/ 	.byte	0x00, 0x00, 0x00, 0x00


//--------------------- .nv.info._Z19multiply_kernel_cccP6float2S0_S0_ii --------------------------
	.section	.nv.info._Z19multiply_kernel_cccP6float2S0_S0_ii,"",@"SHT_CUDA_INFO"
	.sectionflags	@""
	.align	4


	//----- nvinfo : EIATTR_CUDA_API_VERSION
	.align		4
        /*0000*/ 	.byte	0x04, 0x37
        /*0002*/ 	.short	(.L_7 - .L_6)
.L_6:
        /*0004*/ 	.word	0x00000082


	//----- nvinfo : EIATTR_KPARAM_INFO
	.align		4
.L_7:
        /*0008*/ 	.byte	0x04, 0x17
        /*000a*/ 	.short	(.L_9 - .L_8)
.L_8:
        /*000c*/ 	.word	0x00000000
        /*0010*/ 	.short	0x0004
        /*0012*/ 	.short	0x001c
        /*0014*/ 	.byte	0x00, 0xf0, 0x11, 0x00


	//----- nvinfo : EIATTR_KPARAM_INFO
	.align		4
.L_9:
        /*0018*/ 	.byte	0x04, 0x17
        /*001a*/ 	.short	(.L_11 - .L_10)
.L_10:
        /*001c*/ 	.word	0x00000000
        /*0020*/ 	.short	0x0003
        /*0022*/ 	.short	0x0018
        /*0024*/ 	.byte	0x00, 0xf0, 0x11, 0x00


	//----- nvinfo : EIATTR_KPARAM_INFO
	.align		4
.L_11:
        /*0028*/ 	.byte	0x04, 0x17
        /*002a*/ 	.short	(.L_13 - .L_12)
.L_12:
        /*002c*/ 	.word	0x00000000
        /*0030*/ 	.short	0x0002
        /*0032*/ 	.short	0x0010
        /*0034*/ 	.byte	0x00, 0xf5, 0x21, 0x00


	//----- nvinfo : EIATTR_KPARAM_INFO
	.align		4
.L_13:
        /*0038*/ 	.byte	0x04, 0x17
        /*003a*/ 	.short	(.L_15 - .L_14)
.L_14:
        /*003c*/ 	.word	0x00000000
        /*0040*/ 	.short	0x0001
        /*0042*/ 	.short	0x0008
        /*0044*/ 	.byte	0x00, 0xf5, 0x21, 0x00


	//----- nvinfo : EIATTR_KPARAM_INFO
	.align		4
.L_15:
        /*0048*/ 	.byte	0x04, 0x17
        /*004a*/ 	.short	(.L_17 - .L_16)
.L_16:
        /*004c*/ 	.word	0x00000000
        /*0050*/ 	.short	0x0000
        /*0052*/ 	.short	0x0000
        /*0054*/ 	.byte	0x00, 0xf5, 0x21, 0x00


	//----- nvinfo : EIATTR_SPARSE_MMA_MASK
	.align		4
.L_17:
        /*0058*/ 	.byte	0x03, 0x50
        /*005a*/ 	.short	0x0000


	//----- nvinfo : EIATTR_MAXREG_COUNT
	.align		4
        /*005c*/ 	.byte	0x03, 0x1b
        /*005e*/ 	.short	0x00ff


	//----- nvinfo : EIATTR_MERCURY_ISA_VERSION
	.align		4
        /*0060*/ 	.byte	0x03, 0x5f
        /*0062*/ 	.short	0x0101


	//----- nvinfo : EIATTR_VRC_CTA_INIT_COUNT
	.align		4
        /*0064*/ 	.byte	0x02, 0x4a
	.zero		1
	.zero		1


	//----- nvinfo : EIATTR_EXIT_INSTR_OFFSETS
	.align		4
        /*0068*/ 	.byte	0x04, 0x1c
        /*006a*/ 	.short	(.L_19 - .L_18)


	//   ....[0]....
.L_18:
        /*006c*/ 	.word	0x00000080


	//   ....[1]....
        /*0070*/ 	.word	0x000002d0


	//----- nvinfo : EIATTR_CBANK_PARAM_SIZE
	.align		4
.L_19:
        /*0074*/ 	.byte	0x03, 0x19
        /*0076*/ 	.short	0x0020


	//----- nvinfo : EIATTR_PARAM_CBANK
	.align		4
        /*0078*/ 	.byte	0x04, 0x0a
        /*007a*/ 	.short	(.L_21 - .L_20)
	.align		4
.L_20:
        /*007c*/ 	.word	index@(.nv.constant0._Z19multiply_kernel_cccP6float2S0_S0_ii)
        /*0080*/ 	.short	0x0380
        /*0082*/ 	.short	0x0020


	//----- nvinfo : EIATTR_SW_WAR
	.align		4
.L_21:
        /*0084*/ 	.byte	0x04, 0x36
        /*0086*/ 	.short	(.L_23 - .L_22)
.L_22:
        /*0088*/ 	.word	0x00000008
.L_23:


//--------------------- .nv.callgraph             --------------------------
	.section	.nv.callgraph,"",@"SHT_CUDA_CALLGRAPH"
	.align	4
	.sectionentsize	8
	.align		4
        /*0000*/ 	.word	0x00000000
	.align		4
        /*0004*/ 	.word	0xffffffff
	.align		4
        /*0008*/ 	.word	0x00000000
	.align		4
        /*000c*/ 	.word	0xfffffffe
	.align		4
        /*0010*/ 	.word	0x00000000
	.align		4
        /*0014*/ 	.word	0xfffffffd
	.align		4
        /*0018*/ 	.word	0x00000000
	.align		4
        /*001c*/ 	.word	0xfffffffc


//--------------------- .text._Z19multiply_kernel_cccP6float2S0_S0_ii --------------------------
	.section	.text._Z19multiply_kernel_cccP6float2S0_S0_ii,"ax",@progbits
	.align	128
        .global         _Z19multiply_kernel_cccP6float2S0_S0_ii
        .type           _Z19multiply_kernel_cccP6float2S0_S0_ii,@function
        .size           _Z19multiply_kernel_cccP6float2S0_S0_ii,(.L_x_1 - _Z19multiply_kernel_cccP6float2S0_S0_ii)
        .other          _Z19multiply_kernel_cccP6float2S0_S0_ii,@"STO_CUDA_ENTRY STV_DEFAULT"
_Z19multiply_kernel_cccP6float2S0_S0_ii:
.text._Z19multiply_kernel_cccP6float2S0_S0_ii:
[----:B------:R-:W-:Y:S01]  /*0000*/  LDC R1, c[0x0][0x37c] ;  /* 0x0000df00ff017b82 */ /* 0x000fe20000000800 */
[----:B------:R-:W0:Y:S07]  /*0010*/  S2R R5, SR_TID.X ;  /* 0x0000000000057919 */ /* 0x000e2e0000002100 */
[----:B------:R-:W0:Y:S08]  /*0020*/  S2UR UR4, SR_CTAID.X ;  /* 0x00000000000479c3 */ /* 0x000e300000002500 */
[----:B------:R-:W0:Y:S08]  /*0030*/  LDC R0, c[0x0][0x360] ;  /* 0x0000d800ff007b82 */ /* 0x000e300000000800 */
[----:B------:R-:W1:Y:S01]  /*0040*/  LDC.64 R2, c[0x0][0x398] ;  /* 0x0000e600ff027b82 */ /* 0x000e620000000a00 */
[----:B0-----:R-:W-:-:S02]  /*0050*/  IMAD R0, R0, UR4, R5 ;  /* 0x0000000400007c24 */ /* 0x001fc4000f8e0205 */
[----:B-1----:R-:W-:-:S05]  /*0060*/  IMAD R3, R3, R2, RZ ;  /* 0x0000000203037224 */ /* 0x002fca00078e02ff */
[----:B------:R-:W-:-:S13]  /*0070*/  ISETP.GE.AND P0, PT, R0, R3, PT ;  /* 0x000000030000720c */ /* 0x000fda0003f06270 */
[----:B------:R-:W-:Y:S05]  /*0080*/  @P0 EXIT ;  /* 0x000000000000094d */ /* 0x000fea0003800000 */
[----:B------:R-:W-:Y:S01]  /*0090*/  IABS R8, R2 ;  /* 0x0000000200087213 */ /* 0x000fe20000000000 */
[----:B------:R-:W0:Y:S01]  /*00a0*/  LDCU.64 UR4, c[0x0][0x358] ;  /* 0x00006b00ff0477ac */ /* 0x000e220008000a00 */
[----:B------:R-:W-:Y:S02]  /*00b0*/  IABS R6, R0 ;  /* 0x0000000000067213 */ /* 0x000fe40000000000 */
[----:B------:R-:W1:Y:S01]  /*00c0*/  I2F.RP R3, R8 ;  /* 0x0000000800037306 */ /* 0x000e620000209400 */
[----:B------:R-:W-:-:S07]  /*00d0*/  ISETP.GE.AND P2, PT, R0, RZ, PT ;  /* 0x000000ff0000720c */ /* 0x000fce0003f46270 */
[----:B-1----:R-:W1:Y:S02]  /*00e0*/  MUFU.RCP R3, R3 ;  /* 0x0000000300037308 */ /* 0x002e640000001000 */
[----:B-1----:R-:W-:-:S06]  /*00f0*/  IADD3 R4, PT, PT, R3, 0xffffffe, RZ ;  /* 0x0ffffffe03047810 */ /* 0x002fcc0007ffe0ff */
[----:B------:R1:W2:Y:S02]  /*0100*/  F2I.FTZ.U32.TRUNC.NTZ R5, R4 ;  /* 0x0000000400057305 */ /* 0x0002a4000021f000 */
[----:B-1----:R-:W-:Y:S01]  /*0110*/  HFMA2 R4, -RZ, RZ, 0, 0 ;  /* 0x00000000ff047431 */ /* 0x002fe200000001ff */
[----:B--2---:R-:W-:-:S05]  /*0120*/  IADD3 R7, PT, PT, RZ, -R5, RZ ;  /* 0x80000005ff077210 */ /* 0x004fca0007ffe0ff */
[----:B------:R-:W-:-:S04]  /*0130*/  IMAD R7, R7, R8, RZ ;  /* 0x0000000807077224 */ /* 0x000fc800078e02ff */
[----:B------:R-:W-:-:S06]  /*0140*/  IMAD.HI.U32 R5, R5, R7, R4 ;  /* 0x0000000705057227 */ /* 0x000fcc00078e0004 */
[----:B------:R-:W-:-:S05]  /*0150*/  IMAD.HI.U32 R5, R5, R6, RZ ;  /* 0x0000000605057227 */ /* 0x000fca00078e00ff */
[----:B------:R-:W-:-:S05]  /*0160*/  IADD3 R5, PT, PT, -R5, RZ, RZ ;  /* 0x000000ff05057210 */ /* 0x000fca0007ffe1ff */
[C---:B------:R-:W-:Y:S02]  /*0170*/  IMAD R3, R8.reuse, R5, R6 ;  /* 0x0000000508037224 */ /* 0x040fe400078e0206 */
[----:B------:R-:W1:Y:S03]  /*0180*/  LDC.64 R4, c[0x0][0x380] ;  /* 0x0000e000ff047b82 */ /* 0x000e660000000a00 */
[----:B------:R-:W-:-:S05]  /*0190*/  ISETP.GT.U32.AND P0, PT, R8, R3, PT ;  /* 0x000000030800720c */ /* 0x000fca0003f04070 */
[----:B------:R-:W2:Y:S08]  /*01a0*/  LDC.64 R6, c[0x0][0x390] ;  /* 0x0000e400ff067b82 */ /* 0x000eb00000000a00 */
[----:B------:R-:W-:Y:S02]  /*01b0*/  @!P0 IADD3 R3, PT, PT, R3, -R8, RZ ;  /* 0x8000000803038210 */ /* 0x000fe40007ffe0ff */
[----:B------:R-:W-:-:S02]  /*01c0*/  ISETP.NE.AND P0, PT, R2, RZ, PT ;  /* 0x000000ff0200720c */ /* 0x000fc40003f05270 */
[----:B------:R-:W-:-:S13]  /*01d0*/  ISETP.GT.U32.AND P1, PT, R8, R3, PT ;  /* 0x000000030800720c */ /* 0x000fda0003f24070 */
[----:B------:R-:W-:-:S04]  /*01e0*/  @!P1 IADD3 R3, PT, PT, R3, -R8, RZ ;  /* 0x8000000803039210 */ /* 0x000fc80007ffe0ff */
[----:B------:R-:W-:-:S04]  /*01f0*/  MOV R9, R3 ;  /* 0x0000000300097202 */ /* 0x000fc80000000f00 */
[----:B------:R-:W-:Y:S02]  /*0200*/  @!P2 IADD3 R9, PT, PT, -R9, RZ, RZ ;  /* 0x000000ff0909a210 */ /* 0x000fe40007ffe1ff */
[----:B------:R-:W-:Y:S01]  /*0210*/  @!P0 LOP3.LUT R9, RZ, R2, RZ, 0x33, !PT ;  /* 0x00000002ff098212 */ /* 0x000fe200078e33ff */
[----:B-1----:R-:W-:-:S04]  /*0220*/  IMAD.WIDE R2, R0, 0x8, R4 ;  /* 0x0000000800027825 */ /* 0x002fc800078e0204 */
[----:B--2---:R-:W-:Y:S02]  /*0230*/  IMAD.WIDE R4, R9, 0x8, R6 ;  /* 0x0000000809047825 */ /* 0x004fe400078e0206 */
[----:B0-----:R-:W2:Y:S01]  /*0240*/  LDG.E.64 R2, desc[UR4][R2.64] ;  /* 0x0000000402027981 */ /* 0x001ea2000c1e1b00 */
[----:B------:R-:W0:Y:S03]  /*0250*/  LDC.64 R6, c[0x0][0x388] ;  /* 0x0000e200ff067b82 */ /* 0x000e260000000a00 */
[----:B------:R-:W2:Y:S01]  /*0260*/  LDG.E.64 R4, desc[UR4][R4.64] ;  /* 0x0000000404047981 */ /* 0x000ea2000c1e1b00 */
[----:B0-----:R-:W-:-:S04]  /*0270*/  IMAD.WIDE R6, R0, 0x8, R6 ;  /* 0x0000000800067825 */ /* 0x001fc800078e0206 */
[C---:B--2---:R-:W-:Y:S01]  /*0280*/  FMUL R9, R3.reuse, R5 ;  /* 0x0000000503097220 */ /* 0x044fe20000400000 */
[----:B------:R-:W-:-:S03]  /*0290*/  FMUL R10, R3, R4 ;  /* 0x00000004030a7220 */ /* 0x000fc60000400000 */
[C---:B------:R-:W-:Y:S01]  /*02a0*/  FFMA R8, R2.reuse, R4, -R9 ;  /* 0x0000000402087223 */ /* 0x040fe20000000809 */
[----:B------:R-:W-:-:S05]  /*02b0*/  FFMA R9, R2, R5, R10 ;  /* 0x0000000502097223 */ /* 0x000fca000000000a */
[----:B------:R-:W-:Y:S01]  /*02c0*/  STG.E.64 desc[UR4][R6.64], R8 ;  /* 0x0000000806007986 */ /* 0x000fe2000c101b04 */
[----:B------:R-:W-:Y:S05]  /*02d0*/  EXIT ;  /* 0x000000000000794d */ /* 0x000fea0003800000 */
.L_x_0:
[----:B------:R-:W-:-:S00]  /*02e0*/  BRA `(.L_x_0) ;  /* 0xfffffffc00fc7947 */ /* 0x000fc0000383ffff */
[----:B------:R-:W-:-:S00]  /*02f0*/  NOP ;  /* 0x0000000000007918 */ /* 0x000fc00000000000 */
        /* <DEDUP_REMOVED lines=8> */
.L_x_1:


//--------------------- .nv.shared.reserved.0     --------------------------
	.section	.nv.shared.reserved.0,"aw",@nobits
	.weak		__nv_reservedSMEM_offset_0_alias
	.size		__nv_reservedSMEM_offset_0_alias, 0, 64
	.other		__nv_reservedSMEM_offset_0_alias,@"STO_CUDA_RESERVED_SHARED STV_DEFAULT"
__nv_reservedSMEM_offset_0_alias:
	.zero		0
	.zero		64


//--------------------- .nv.constant0._Z19multiply_kernel_cccP6float2S0_S0_ii --------------------------
	.section	.nv.constant0._Z19multiply_kernel_cccP6float2S0_S0_ii,"a",@progbits
	.sectionflags	@""
	.align	4
.nv.constant0._Z19multiply_kernel_cccP6float2S0_S0_ii:
	.zero		928


//--------------------- SYMBOLS --------------------------

	.type		.nv.reservedSmem.offset0,@object
	.size		.nv.reservedSmem.offset0,0x4
